//
// Generated by NVIDIA NVVM Compiler
//
// Compiler Build ID: CL-36424714
// Cuda compilation tools, release 13.0, V13.0.88
// Based on NVVM 20.0.0
//

.version 9.0
.target sm_100
.address_size 64

	// .globl	_Z3addPi

.visible .entry _Z3addPi(
	.param .u64 .ptr .align 1 _Z3addPi_param_0
)
{
	.reg .b32 	%r<7>;
	.reg .b64 	%rd<5>;

	ld.param.u64 	%rd1, [_Z3addPi_param_0];
	cvta.to.global.u64 	%rd2, %rd1;
	mov.u32 	%r1, %tid.x;
	mov.u32 	%r2, %ntid.x;
	mov.u32 	%r3, %ctaid.x;
	mad.lo.s32 	%r4, %r2, %r3, %r1;
	mul.wide.s32 	%rd3, %r4, 4;
	add.s64 	%rd4, %rd2, %rd3;
	ld.global.u32 	%r5, [%rd4];
	shl.b32 	%r6, %r5, 1;
	st.global.u32 	[%rd4], %r6;
	ret;

}


// ===== COMPILED SASS (sm_100) =====

	.target	sm_100

	.elftype	@"ET_EXEC"


//--------------------- .note.nv.tkinfo           --------------------------
	.section	.note.nv.tkinfo,"",@"SHT_NOTE"
	.sectionflags	@"SHF_NOTE_NV_TKINFO"
	.tkinfo
        /*0018*/ 	.word	0x00000002
        /*0030*/ 	.string	""
        /*0030*/ 	.string	"ptxas"
        /*0030*/ 	.string	"Cuda compilation tools, release 13.0, V13.0.88"
        /*0030*/ 	.string	"Build cuda_13.0.r13.0/compiler.36424714_0"
        /*0030*/ 	.string	"-arch sm_100 -m 64 "



//--------------------- .note.nv.cuinfo           --------------------------
	.section	.note.nv.cuinfo,"",@"SHT_NOTE"
	.sectionflags	@"SHF_NOTE_NV_CUINFO"
        /*0018*/ 	.short	0x0002
        /*001a*/ 	.short	0x0064
        /*001c*/ 	.short	0x0082
	.zero		2


//--------------------- .nv.info                  --------------------------
	.section	.nv.info,"",@"SHT_CUDA_INFO"
	.align	4


	//----- nvinfo : EIATTR_REGCOUNT
	.align		4
        /*0000*/ 	.byte	0x04, 0x2f
        /*0002*/ 	.short	(.L_1 - .L_0)
	.align		4
.L_0:
        /*0004*/ 	.word	index@(_Z3addPi)
        /*0008*/ 	.word	0x00000008


	//----- nvinfo : EIATTR_FRAME_SIZE
	.align		4
.L_1:
        /*000c*/ 	.byte	0x04, 0x11
        /*000e*/ 	.short	(.L_3 - .L_2)
	.align		4
.L_2:
        /*0010*/ 	.word	index@(_Z3addPi)
        /*0014*/ 	.word	0x00000000


	//----- nvinfo : EIATTR_MIN_STACK_SIZE
	.align		4
.L_3:
        /*0018*/ 	.byte	0x04, 0x12
        /*001a*/ 	.short	(.L_5 - .L_4)
	.align		4
.L_4:
        /*001c*/ 	.word	index@(_Z3addPi)
        /*0020*/ 	.word	0x00000000
.L_5:


//--------------------- .nv.compat                --------------------------
	.section	.nv.compat,"",@"SHT_CUDA_COMPAT_INFO"
	.align	4
        /*0000*/ 	.byte	0x02, 0x09, 0x00, 0x00, 0x02, 0x02, 0x01, 0x00, 0x02, 0x05, 0x05, 0x00, 0x03, 0x07, 0x01, 0x01
        /*0010*/ 	.byte	0x02, 0x03, 0x00, 0x00, 0x02, 0x06, 0x01, 0x00, 0x04, 0x0b, 0x08, 0x00, 0x09, 0x00, 0x00, 0x00
        /*0020*/ 	.byte	0x00, 0x00, 0x00, 0x00


//--------------------- .nv.info._Z3addPi         --------------------------
	.section	.nv.info._Z3addPi,"",@"SHT_CUDA_INFO"
	.sectionflags	@""
	.align	4


	//----- nvinfo : EIATTR_CUDA_API_VERSION
	.align		4
        /*0000*/ 	.byte	0x04, 0x37
        /*0002*/ 	.short	(.L_7 - .L_6)
.L_6:
        /*0004*/ 	.word	0x00000082


	//----- nvinfo : EIATTR_KPARAM_INFO
	.align		4
.L_7:
        /*0008*/ 	.byte	0x04, 0x17
        /*000a*/ 	.short	(.L_9 - .L_8)
.L_8:
        /*000c*/ 	.word	0x00000000
        /*0010*/ 	.short	0x0000
        /*0012*/ 	.short	0x0000
        /*0014*/ 	.byte	0x00, 0xf5, 0x21, 0x00


	//----- nvinfo : EIATTR_SPARSE_MMA_MASK
	.align		4
.L_9:
        /*0018*/ 	.byte	0x03, 0x50
        /*001a*/ 	.short	0x0000


	//----- nvinfo : EIATTR_MAXREG_COUNT
	.align		4
        /*001c*/ 	.byte	0x03, 0x1b
        /*001e*/ 	.short	0x00ff


	//----- nvinfo : EIATTR_MERCURY_ISA_VERSION
	.align		4
        /*0020*/ 	.byte	0x03, 0x5f
        /*0022*/ 	.short	0x0101


	//----- nvinfo : EIATTR_VRC_CTA_INIT_COUNT
	.align		4
        /*0024*/ 	.byte	0x02, 0x4a
	.zero		1
	.zero		1


	//----- nvinfo : EIATTR_EXIT_INSTR_OFFSETS
	.align		4
        /*0028*/ 	.byte	0x04, 0x1c
        /*002a*/ 	.short	(.L_11 - .L_10)


	//   ....[0]....
.L_10:
        /*002c*/ 	.word	0x000000b0


	//----- nvinfo : EIATTR_CBANK_PARAM_SIZE
	.align		4
.L_11:
        /*0030*/ 	.byte	0x03, 0x19
        /*0032*/ 	.short	0x0008


	//----- nvinfo : EIATTR_PARAM_CBANK
	.align		4
        /*0034*/ 	.byte	0x04, 0x0a
        /*0036*/ 	.short	(.L_13 - .L_12)
	.align		4
.L_12:
        /*0038*/ 	.word	index@(.nv.constant0._Z3addPi)
        /*003c*/ 	.short	0x0380
        /*003e*/ 	.short	0x0008


	//----- nvinfo : EIATTR_SW_WAR
	.align		4
.L_13:
        /*0040*/ 	.byte	0x04, 0x36
        /*0042*/ 	.short	(.L_15 - .L_14)
.L_14:
        /*0044*/ 	.word	0x00000008
.L_15:


//--------------------- .nv.callgraph             --------------------------
	.section	.nv.callgraph,"",@"SHT_CUDA_CALLGRAPH"
	.align	4
	.sectionentsize	8
	.align		4
        /*0000*/ 	.word	0x00000000
	.align		4
        /*0004*/ 	.word	0xffffffff
	.align		4
        /*0008*/ 	.word	0x00000000
	.align		4
        /*000c*/ 	.word	0xfffffffe
	.align		4
        /*0010*/ 	.word	0x00000000
	.align		4
        /*0014*/ 	.word	0xfffffffd
	.align		4
        /*0018*/ 	.word	0x00000000
	.align		4
        /*001c*/ 	.word	0xfffffffc


//--------------------- .text._Z3addPi            --------------------------
	.section	.text._Z3addPi,"ax",@progbits
	.align	128
        .global         _Z3addPi
        .type           _Z3addPi,@function
        .size           _Z3addPi,(.L_x_1 - _Z3addPi)
        .other          _Z3addPi,@"STO_CUDA_ENTRY STV_DEFAULT"
_Z3addPi:
.text._Z3addPi:
[----:B------:R-:W-:Y:S01]  /*0000*/  LDC R1, c[0x0][0x37c] ;  /* 0x0000df00ff017b82 */ /* 0x000fe20000000800 */
[----:B------:R-:W0:Y:S07]  /*0010*/  S2R R5, SR_TID.X ;  /* 0x0000000000057919 */ /* 0x000e2e0000002100 */
[----:B------:R-:W1:Y:S01]  /*0020*/  LDC.64 R2, c[0x0][0x380] ;  /* 0x0000e000ff027b82 */ /* 0x000e620000000a00 */
[----:B------:R-:W0:Y:S01]  /*0030*/  LDCU UR6, c[0x0][0x360] ;  /* 0x00006c00ff0677ac */ /* 0x000e220008000800 */
[----:B------:R-:W0:Y:S01]  /*0040*/  S2R R0, SR_CTAID.X ;  /* 0x0000000000007919 */ /* 0x000e220000002500 */
[----:B------:R-:W2:Y:S01]  /*0050*/  LDCU.64 UR4, c[0x0][0x358] ;  /* 0x00006b00ff0477ac */ /* 0x000ea20008000a00 */
[----:B0-----:R-:W-:-:S04]  /*0060*/  IMAD R5, R0, UR6, R5 ;  /* 0x0000000600057c24 */ /* 0x001fc8000f8e0205 */
[----:B-1----:R-:W-:-:S05]  /*0070*/  IMAD.WIDE R2, R5, 0x4, R2 ;  /* 0x0000000405027825 */ /* 0x002fca00078e0202 */
[----:B--2---:R-:W2:Y:S02]  /*0080*/  LDG.E R0, desc[UR4][R2.64] ;  /* 0x0000000402007981 */ /* 0x004ea4000c1e1900 */
[----:B--2---:R-:W-:-:S05]  /*0090*/  SHF.L.U32 R5, R0, 0x1, RZ ;  /* 0x0000000100057819 */ /* 0x004fca00000006ff */
[----:B------:R-:W-:Y:S01]  /*00a0*/  STG.E desc[UR4][R2.64], R5 ;  /* 0x0000000502007986 */ /* 0x000fe2000c101904 */
[----:B------:R-:W-:Y:S05]  /*00b0*/  EXIT ;  /* 0x000000000000794d */ /* 0x000fea0003800000 */
.L_x_0:
[----:B------:R-:W-:-:S00]  /*00c0*/  BRA `(.L_x_0) ;  /* 0xfffffffc00fc7947 */ /* 0x000fc0000383ffff */
[----:B------:R-:W-:-:S00]  /*00d0*/  NOP ;  /* 0x0000000000007918 */ /* 0x000fc00000000000 */
        /* <DEDUP_REMOVED lines=10> */
.L_x_1:


//--------------------- .nv.shared.reserved.0     --------------------------
	.section	.nv.shared.reserved.0,"aw",@nobits
	.weak		__nv_reservedSMEM_offset_0_alias
	.size		__nv_reservedSMEM_offset_0_alias, 0, 64
	.other		__nv_reservedSMEM_offset_0_alias,@"STO_CUDA_RESERVED_SHARED STV_DEFAULT"
__nv_reservedSMEM_offset_0_alias:
	.zero		0
	.zero		64


//--------------------- .nv.constant0._Z3addPi    --------------------------
	.section	.nv.constant0._Z3addPi,"a",@progbits
	.sectionflags	@""
	.align	4
.nv.constant0._Z3addPi:
	.zero		904


//--------------------- SYMBOLS --------------------------

	.type		.nv.reservedSmem.offset0,@object
	.size		.nv.reservedSmem.offset0,0x4
